	.headerflags	@"EF_CUDA_TEXMODE_UNIFIED EF_CUDA_64BIT_ADDRESS EF_CUDA_ACCELERATORS EF_CUDA_SM90 EF_CUDA_VIRTUAL_SM(EF_CUDA_SM90)"
	.elftype	@"ET_EXEC"


//--------------------- .nv.info                  --------------------------
	.section	.nv.info,"",@"SHT_CUDA_INFO"
	.align	4


	//----- nvinfo : EIATTR_REGCOUNT
	.align		4
        /*0000*/ 	.byte	0x04, 0x2f
        /*0002*/ 	.short	(.L_3 - .L_2)
	.align		4
.L_2:
        /*0004*/ 	.word	index@(triton_poi_fused__native_batch_norm_legit_no_training_hardtanh_21)
        /*0008*/ 	.word	0x00000010


	//----- nvinfo : EIATTR_MIN_STACK_SIZE
	.align		4
.L_3:
        /*000c*/ 	.byte	0x04, 0x12
        /*000e*/ 	.short	(.L_5 - .L_4)
	.align		4
.L_4:
        /*0010*/ 	.word	index@(triton_poi_fused__native_batch_norm_legit_no_training_hardtanh_21)
        /*0014*/ 	.word	0x00000000


	//----- nvinfo : EIATTR_FRAME_SIZE
	.align		4
.L_5:
        /*0018*/ 	.byte	0x04, 0x11
        /*001a*/ 	.short	(.L_7 - .L_6)
	.align		4
.L_6:
        /*001c*/ 	.word	index@(triton_poi_fused__native_batch_norm_legit_no_training_hardtanh_21)
        /*0020*/ 	.word	0x00000000


	//----- nvinfo : EIATTR_MIN_STACK_SIZE
	.align		4
.L_7:
        /*0024*/ 	.byte	0x04, 0x12
        /*0026*/ 	.short	(.L_9 - .L_8)
	.align		4
.L_8:
        /*0028*/ 	.word	index@(triton_poi_fused__native_batch_norm_legit_no_training_hardtanh_21)
        /*002c*/ 	.word	0x00000000
.L_9:


//--------------------- .nv.info.triton_poi_fused__native_batch_norm_legit_no_training_hardtanh_21 --------------------------
	.section	.nv.info.triton_poi_fused__native_batch_norm_legit_no_training_hardtanh_21,"",@"SHT_CUDA_INFO"
	.sectionflags	@""
	.align	4


	//----- nvinfo : EIATTR_CUDA_API_VERSION
	.align		4
        /*0000*/ 	.byte	0x04, 0x37
        /*0002*/ 	.short	(.L_11 - .L_10)
.L_10:
        /*0004*/ 	.word	0x0000007c


	//----- nvinfo : EIATTR_KPARAM_INFO
	.align		4
.L_11:
        /*0008*/ 	.byte	0x04, 0x17
        /*000a*/ 	.short	(.L_13 - .L_12)
.L_12:
        /*000c*/ 	.word	0x00000000
        /*0010*/ 	.short	0x0006
        /*0012*/ 	.short	0x0030
        /*0014*/ 	.byte	0x00, 0xf0, 0x11, 0x00


	//----- nvinfo : EIATTR_KPARAM_INFO
	.align		4
.L_13:
        /*0018*/ 	.byte	0x04, 0x17
        /*001a*/ 	.short	(.L_15 - .L_14)
.L_14:
        /*001c*/ 	.word	0x00000000
        /*0020*/ 	.short	0x0005
        /*0022*/ 	.short	0x0028
        /*0024*/ 	.byte	0x00, 0xf4, 0x21, 0x00


	//----- nvinfo : EIATTR_KPARAM_INFO
	.align		4
.L_15:
        /*0028*/ 	.byte	0x04, 0x17
        /*002a*/ 	.short	(.L_17 - .L_16)
.L_16:
        /*002c*/ 	.word	0x00000000
        /*0030*/ 	.short	0x0004
        /*0032*/ 	.short	0x0020
        /*0034*/ 	.byte	0x00, 0xf4, 0x21, 0x00


	//----- nvinfo : EIATTR_KPARAM_INFO
	.align		4
.L_17:
        /*0038*/ 	.byte	0x04, 0x17
        /*003a*/ 	.short	(.L_19 - .L_18)
.L_18:
        /*003c*/ 	.word	0x00000000
        /*0040*/ 	.short	0x0003
        /*0042*/ 	.short	0x0018
        /*0044*/ 	.byte	0x00, 0xf4, 0x21, 0x00


	//----- nvinfo : EIATTR_KPARAM_INFO
	.align		4
.L_19:
        /*0048*/ 	.byte	0x04, 0x17
        /*004a*/ 	.short	(.L_21 - .L_20)
.L_20:
        /*004c*/ 	.word	0x00000000
        /*0050*/ 	.short	0x0002
        /*0052*/ 	.short	0x0010
        /*0054*/ 	.byte	0x00, 0xf4, 0x21, 0x00


	//----- nvinfo : EIATTR_KPARAM_INFO
	.align		4
.L_21:
        /*0058*/ 	.byte	0x04, 0x17
        /*005a*/ 	.short	(.L_23 - .L_22)
.L_22:
        /*005c*/ 	.word	0x00000000
        /*0060*/ 	.short	0x0001
        /*0062*/ 	.short	0x0008
        /*0064*/ 	.byte	0x00, 0xf4, 0x21, 0x00


	//----- nvinfo : EIATTR_KPARAM_INFO
	.align		4
.L_23:
        /*0068*/ 	.byte	0x04, 0x17
        /*006a*/ 	.short	(.L_25 - .L_24)
.L_24:
        /*006c*/ 	.word	0x00000000
        /*0070*/ 	.short	0x0000
        /*0072*/ 	.short	0x0000
        /*0074*/ 	.byte	0x00, 0xf4, 0x21, 0x00


	//----- nvinfo : EIATTR_SPARSE_MMA_MASK
	.align		4
.L_25:
        /*0078*/ 	.byte	0x03, 0x50
        /*007a*/ 	.short	0x0000


	//----- nvinfo : EIATTR_MAXREG_COUNT
	.align		4
        /*007c*/ 	.byte	0x03, 0x1b
        /*007e*/ 	.short	0x00ff


	//----- nvinfo : EIATTR_EXIT_INSTR_OFFSETS
	.align		4
        /*0080*/ 	.byte	0x04, 0x1c
        /*0082*/ 	.short	(.L_27 - .L_26)


	//   ....[0]....
.L_26:
        /*0084*/ 	.word	0x00000420


	//----- nvinfo : EIATTR_REQNTID
	.align		4
.L_27:
        /*0088*/ 	.byte	0x04, 0x10
        /*008a*/ 	.short	(.L_29 - .L_28)
.L_28:
        /*008c*/ 	.word	0x00000100
        /*0090*/ 	.word	0x00000001
        /*0094*/ 	.word	0x00000001


	//----- nvinfo : EIATTR_CBANK_PARAM_SIZE
	.align		4
.L_29:
        /*0098*/ 	.byte	0x03, 0x19
        /*009a*/ 	.short	0x0034


	//----- nvinfo : EIATTR_PARAM_CBANK
	.align		4
        /*009c*/ 	.byte	0x04, 0x0a
        /*009e*/ 	.short	(.L_31 - .L_30)
	.align		4
.L_30:
        /*00a0*/ 	.word	index@(.nv.constant0.triton_poi_fused__native_batch_norm_legit_no_training_hardtanh_21)
        /*00a4*/ 	.short	0x0210
        /*00a6*/ 	.short	0x0034


	//----- nvinfo : EIATTR_SW_WAR
	.align		4
.L_31:
        /*00a8*/ 	.byte	0x04, 0x36
        /*00aa*/ 	.short	(.L_33 - .L_32)
.L_32:
        /*00ac*/ 	.word	0x00000008
.L_33:


//--------------------- .nv.callgraph             --------------------------
	.section	.nv.callgraph,"",@"SHT_CUDA_CALLGRAPH"
	.align	4
	.sectionentsize	8
	.align		4
        /*0000*/ 	.word	0x00000000
	.align		4
        /*0004*/ 	.word	0xffffffff
	.align		4
        /*0008*/ 	.word	0x00000000
	.align		4
        /*000c*/ 	.word	0xfffffffe
	.align		4
        /*0010*/ 	.word	0x00000000
	.align		4
        /*0014*/ 	.word	0xfffffffd
	.align		4
        /*0018*/ 	.word	0x00000000
	.align		4
        /*001c*/ 	.word	0xfffffffc


//--------------------- .nv.constant4             --------------------------
	.section	.nv.constant4,"a",@progbits
	.align	8
	.align		8
.nv.constant4:
        /*0000*/ 	.dword	_$_str
	.align		8
        /*0008*/ 	.dword	_$_str_$_2


//--------------------- .text.triton_poi_fused__native_batch_norm_legit_no_training_hardtanh_21 --------------------------
	.section	.text.triton_poi_fused__native_batch_norm_legit_no_training_hardtanh_21,"ax",@progbits
	.align	128
        .global         triton_poi_fused__native_batch_norm_legit_no_training_hardtanh_21
        .type           triton_poi_fused__native_batch_norm_legit_no_training_hardtanh_21,@function
        .size           triton_poi_fused__native_batch_norm_legit_no_training_hardtanh_21,(.L_x_1 - triton_poi_fused__native_batch_norm_legit_no_training_hardtanh_21)
        .other          triton_poi_fused__native_batch_norm_legit_no_training_hardtanh_21,@"STO_CUDA_ENTRY STV_DEFAULT"
triton_poi_fused__native_batch_norm_legit_no_training_hardtanh_21:
.text.triton_poi_fused__native_batch_norm_legit_no_training_hardtanh_21:
[----:B------:R-:W-:Y:S01]  /*0000*/  LDC R1, c[0x0][0x28] ;  /* 0x00000a00ff017b82 */ /* 0x000fe20000000800 */
[----:B------:R-:W1:Y:S07]  /*0010*/  S2R R0, SR_TID.X ;  /* 0x0000000000007919 */ /* 0x000e6e0000002100 */
[----:B------:R-:W2:Y:S01]  /*0020*/  LDC.64 R2, c[0x0][0x220] ;  /* 0x00008800ff027b82 */ /* 0x000ea20000000a00 */
[----:B------:R-:W-:Y:S01]  /*0030*/  ULDC.64 UR4, c[0x0][0x208] ;  /* 0x0000820000047ab9 */ /* 0x000fe20000000a00 */
[----:B------:R-:W3:Y:S06]  /*0040*/  S2R R5, SR_CTAID.X ;  /* 0x0000000000057919 */ /* 0x000eec0000002500 */
[----:B------:R-:W4:Y:S08]  /*0050*/  LDC.64 R6, c[0x0][0x218] ;  /* 0x00008600ff067b82 */ /* 0x000f300000000a00 */
[----:B------:R-:W5:Y:S08]  /*0060*/  LDC.64 R8, c[0x0][0x228] ;  /* 0x00008a00ff087b82 */ /* 0x000f700000000a00 */
[----:B------:R-:W5:Y:S01]  /*0070*/  LDC.64 R10, c[0x0][0x230] ;  /* 0x00008c00ff0a7b82 */ /* 0x000f620000000a00 */
[----:B-1----:R-:W-:-:S04]  /*0080*/  SHF.L.U32 R0, R0, 0x1, RZ ;  /* 0x0000000100007819 */ /* 0x002fc800000006ff */
[----:B------:R-:W-:-:S04]  /*0090*/  LOP3.LUT R0, R0, 0x1fe, RZ, 0xc0, !PT ;  /* 0x000001fe00007812 */ /* 0x000fc800078ec0ff */
[----:B---3--:R-:W-:-:S05]  /*00a0*/  LEA R0, R5, R0, 0x9 ;  /* 0x0000000005007211 */ /* 0x008fca00078e48ff */
[----:B------:R-:W-:-:S05]  /*00b0*/  IMAD.HI R4, R0, 0x2aaaaaab, RZ ;  /* 0x2aaaaaab00047827 */ /* 0x000fca00078e02ff */
[----:B------:R-:W-:-:S04]  /*00c0*/  SHF.R.U32.HI R5, RZ, 0x1f, R4 ;  /* 0x0000001fff057819 */ /* 0x000fc80000011604 */
[----:B------:R-:W-:-:S05]  /*00d0*/  LEA.HI R5, R4, R5, RZ, 0x1a ;  /* 0x0000000504057211 */ /* 0x000fca00078fd0ff */
[----:B------:R-:W-:Y:S02]  /*00e0*/  IMAD R13, R5, -0x180, R0 ;  /* 0xfffffe80050d7824 */ /* 0x000fe400078e0200 */
[----:B------:R-:W1:Y:S02]  /*00f0*/  LDC.64 R4, c[0x0][0x210] ;  /* 0x00008400ff047b82 */ /* 0x000e640000000a00 */
[----:B--2---:R-:W-:-:S06]  /*0100*/  IMAD.WIDE R2, R13, 0x4, R2 ;  /* 0x000000040d027825 */ /* 0x004fcc00078e0202 */
[----:B------:R-:W2:Y:S01]  /*0110*/  LDG.E.EL.64 R2, desc[UR4][R2.64] ;  /* 0x0000000402027981 */ /* 0x000ea2000c2e1b00 */
[----:B----4-:R-:W-:-:S04]  /*0120*/  IMAD.WIDE R6, R13, 0x4, R6 ;  /* 0x000000040d067825 */ /* 0x010fc800078e0206 */
[C---:B-----5:R-:W-:Y:S02]  /*0130*/  IMAD.WIDE R8, R13.reuse, 0x4, R8 ;  /* 0x000000040d087825 */ /* 0x060fe400078e0208 */
[----:B------:R-:W3:Y:S02]  /*0140*/  LDG.E.EL.64 R6, desc[UR4][R6.64] ;  /* 0x0000000406067981 */ /* 0x000ee4000c2e1b00 */
[----:B0-----:R-:W-:Y:S02]  /*0150*/  IMAD.WIDE R10, R13, 0x4, R10 ;  /* 0x000000040d0a7825 */ /* 0x001fe400078e020a */
[----:B------:R-:W4:Y:S04]  /*0160*/  LDG.E.EL.64 R8, desc[UR4][R8.64] ;  /* 0x0000000408087981 */ /* 0x000f28000c2e1b00 */
[----:B------:R-:W4:Y:S01]  /*0170*/  LDG.E.EL.64 R10, desc[UR4][R10.64] ;  /* 0x000000040a0a7981 */ /* 0x000f22000c2e1b00 */
[----:B-1----:R-:W-:-:S06]  /*0180*/  IMAD.WIDE R4, R0, 0x4, R4 ;  /* 0x0000000400047825 */ /* 0x002fcc00078e0204 */
[----:B------:R-:W3:Y:S01]  /*0190*/  LDG.E.64 R4, desc[UR4][R4.64] ;  /* 0x0000000404047981 */ /* 0x000ee2000c1e1b00 */
[----:B--2---:R-:W-:Y:S01]  /*01a0*/  FADD R2, R2, 9.9999997473787516356e-06 ;  /* 0x3727c5ac02027421 */ /* 0x004fe20000000000 */
[----:B------:R-:W-:-:S03]  /*01b0*/  FADD R3, R3, 9.9999997473787516356e-06 ;  /* 0x3727c5ac03037421 */ /* 0x000fc60000000000 */
[----:B------:R-:W0:Y:S08]  /*01c0*/  MUFU.SQRT R12, R2 ;  /* 0x00000002000c7308 */ /* 0x000e300000002000 */
[----:B------:R-:W1:Y:S01]  /*01d0*/  MUFU.SQRT R13, R3 ;  /* 0x00000003000d7308 */ /* 0x000e620000002000 */
[C---:B0-----:R-:W-:Y:S02]  /*01e0*/  FSETP.GT.AND P0, PT, R12.reuse, 8.50705917302346158658e+37, PT ;  /* 0x7e8000000c00780b */ /* 0x041fe40003f04000 */
[----:B------:R-:W-:-:S02]  /*01f0*/  FSETP.GEU.AND P2, PT, R12, 1.175494350822287508e-38, PT ;  /* 0x008000000c00780b */ /* 0x000fc40003f4e000 */
[C---:B-1----:R-:W-:Y:S02]  /*0200*/  FSETP.GT.AND P1, PT, R13.reuse, 8.50705917302346158658e+37, PT ;  /* 0x7e8000000d00780b */ /* 0x042fe40003f24000 */
[----:B------:R-:W-:-:S07]  /*0210*/  FSETP.GEU.AND P3, PT, R13, 1.175494350822287508e-38, PT ;  /* 0x008000000d00780b */ /* 0x000fce0003f6e000 */
[----:B------:R-:W-:Y:S01]  /*0220*/  @P0 FMUL R12, R12, 0.25 ;  /* 0x3e8000000c0c0820 */ /* 0x000fe20000400000 */
[----:B------:R-:W-:-:S03]  /*0230*/  HFMA2.MMA R2, -RZ, RZ, 1.625, 0 ;  /* 0x3e800000ff027435 */ /* 0x000fc600000001ff */
[----:B------:R-:W-:Y:S01]  /*0240*/  @!P2 FMUL R12, R12, 16777216 ;  /* 0x4b8000000c0ca820 */ /* 0x000fe20000400000 */
[----:B------:R-:W-:-:S04]  /*0250*/  @P1 FMUL R13, R13, 0.25 ;  /* 0x3e8000000d0d1820 */ /* 0x000fc80000400000 */
[----:B------:R-:W-:Y:S01]  /*0260*/  @!P3 FMUL R13, R13, 16777216 ;  /* 0x4b8000000d0db820 */ /* 0x000fe20000400000 */
[----:B------:R-:W0:Y:S01]  /*0270*/  MUFU.RCP R12, R12 ;  /* 0x0000000c000c7308 */ /* 0x000e220000001000 */
[----:B------:R-:W-:-:S07]  /*0280*/  FSEL R3, R2, 1, P0 ;  /* 0x3f80000002037808 */ /* 0x000fce0000000000 */
[----:B------:R-:W1:Y:S01]  /*0290*/  MUFU.RCP R13, R13 ;  /* 0x0000000d000d7308 */ /* 0x000e620000001000 */
[----:B------:R-:W-:Y:S01]  /*02a0*/  FSEL R2, R2, 1, P1 ;  /* 0x3f80000002027808 */ /* 0x000fe20000800000 */
[----:B------:R-:W-:Y:S01]  /*02b0*/  @!P2 FMUL R3, R3, 16777216 ;  /* 0x4b8000000303a820 */ /* 0x000fe20000400000 */
[----:B---3--:R-:W-:-:S03]  /*02c0*/  FADD R4, R4, -R6 ;  /* 0x8000000604047221 */ /* 0x008fc60000000000 */
[----:B------:R-:W-:Y:S01]  /*02d0*/  @!P3 FMUL R2, R2, 16777216 ;  /* 0x4b8000000202b820 */ /* 0x000fe20000400000 */
[----:B0-----:R-:W-:Y:S01]  /*02e0*/  FMUL R3, R12, R3 ;  /* 0x000000030c037220 */ /* 0x001fe20000400000 */
[----:B------:R-:W-:-:S03]  /*02f0*/  FADD R5, R5, -R7 ;  /* 0x8000000705057221 */ /* 0x000fc60000000000 */
[----:B------:R-:W-:Y:S01]  /*0300*/  FMUL R7, R4, R3 ;  /* 0x0000000304077220 */ /* 0x000fe20000400000 */
[----:B-1----:R-:W-:-:S03]  /*0310*/  FMUL R2, R13, R2 ;  /* 0x000000020d027220 */ /* 0x002fc60000400000 */
[----:B----4-:R-:W-:Y:S01]  /*0320*/  FFMA R7, R8, R7, R10 ;  /* 0x0000000708077223 */ /* 0x010fe2000000000a */
[----:B------:R-:W-:Y:S02]  /*0330*/  FMUL R4, R5, R2 ;  /* 0x0000000205047220 */ /* 0x000fe40000400000 */
[----:B------:R-:W0:Y:S02]  /*0340*/  LDC.64 R2, c[0x0][0x238] ;  /* 0x00008e00ff027b82 */ /* 0x000e240000000a00 */
[----:B------:R-:W-:Y:S01]  /*0350*/  FFMA R4, R9, R4, R11 ;  /* 0x0000000409047223 */ /* 0x000fe2000000000b */
[----:B------:R-:W-:-:S04]  /*0360*/  FSETP.GTU.AND P0, PT, R7, RZ, PT ;  /* 0x000000ff0700720b */ /* 0x000fc80003f0c000 */
[C---:B------:R-:W-:Y:S02]  /*0370*/  FSETP.GTU.AND P1, PT, R4.reuse, RZ, PT ;  /* 0x000000ff0400720b */ /* 0x040fe40003f2c000 */
[----:B------:R-:W-:Y:S02]  /*0380*/  FSEL R6, R7, RZ, P0 ;  /* 0x000000ff07067208 */ /* 0x000fe40000000000 */
[----:B------:R-:W-:Y:S02]  /*0390*/  FSEL R7, R4, RZ, P1 ;  /* 0x000000ff04077208 */ /* 0x000fe40000800000 */
[C---:B------:R-:W-:Y:S02]  /*03a0*/  FSETP.GEU.AND P2, PT, R6.reuse, 6, PT ;  /* 0x40c000000600780b */ /* 0x040fe40003f4e000 */
[----:B------:R-:W-:Y:S02]  /*03b0*/  FSETP.GEU.AND P3, PT, R7, 6, PT ;  /* 0x40c000000700780b */ /* 0x000fe40003f6e000 */
[----:B------:R-:W-:-:S02]  /*03c0*/  FSETP.NAN.AND P0, PT, R6, R6, PT ;  /* 0x000000060600720b */ /* 0x000fc40003f08000 */
[----:B------:R-:W-:Y:S01]  /*03d0*/  FSETP.NAN.AND P1, PT, R7, R7, PT ;  /* 0x000000070700720b */ /* 0x000fe20003f28000 */
[----:B0-----:R-:W-:-:S06]  /*03e0*/  IMAD.WIDE R2, R0, 0x4, R2 ;  /* 0x0000000400027825 */ /* 0x001fcc00078e0202 */
[----:B------:R-:W-:Y:S02]  /*03f0*/  @P2 SEL R6, R6, 0x40c00000, P0 ;  /* 0x40c0000006062807 */ /* 0x000fe40000000000 */
[----:B------:R-:W-:-:S05]  /*0400*/  @P3 SEL R7, R7, 0x40c00000, P1 ;  /* 0x40c0000007073807 */ /* 0x000fca0000800000 */
[----:B------:R-:W-:Y:S01]  /*0410*/  STG.E.64 desc[UR4][R2.64], R6 ;  /* 0x0000000602007986 */ /* 0x000fe2000c101b04 */
[----:B------:R-:W-:Y:S05]  /*0420*/  EXIT ;  /* 0x000000000000794d */ /* 0x000fea0003800000 */
.L_x_0:
[----:B------:R-:W-:-:S00]  /*0430*/  BRA `(.L_x_0) ;  /* 0xfffffffc00fc7947 */ /* 0x000fc0000383ffff */
[----:B------:R-:W-:-:S00]  /*0440*/  NOP ;  /* 0x0000000000007918 */ /* 0x000fc00000000000 */
        /* <DEDUP_REMOVED lines=11> */
.L_x_1:


//--------------------- .nv.global.init           --------------------------
	.section	.nv.global.init,"aw",@progbits
.nv.global.init:
	.type		_$_str,@object
	.size		_$_str,(_$_str_$_2 - _$_str)
_$_str:
        /*0000*/ 	.byte	0x5f, 0x5f, 0x43, 0x55, 0x44, 0x41, 0x5f, 0x46, 0x54, 0x5a, 0x00
	.type		_$_str_$_2,@object
	.size		_$_str_$_2,(.L_1 - _$_str_$_2)
_$_str_$_2:
        /*000b*/ 	.byte	0x5f, 0x5f, 0x43, 0x55, 0x44, 0x41, 0x5f, 0x50, 0x52, 0x45, 0x43, 0x5f, 0x53, 0x51, 0x52, 0x54
        /*001b*/ 	.byte	0x00
.L_1:


//--------------------- .nv.constant0.triton_poi_fused__native_batch_norm_legit_no_training_hardtanh_21 --------------------------
	.section	.nv.constant0.triton_poi_fused__native_batch_norm_legit_no_training_hardtanh_21,"a",@progbits
	.sectionflags	@""
	.align	4
.nv.constant0.triton_poi_fused__native_batch_norm_legit_no_training_hardtanh_21:
	.zero		580
